	.headerflags	@"EF_CUDA_TEXMODE_UNIFIED EF_CUDA_64BIT_ADDRESS EF_CUDA_ACCELERATORS EF_CUDA_SM90 EF_CUDA_VIRTUAL_SM(EF_CUDA_SM90)"
	.elftype	@"ET_EXEC"


//--------------------- .nv.info                  --------------------------
	.section	.nv.info,"",@"SHT_CUDA_INFO"
	.align	4


	//----- nvinfo : EIATTR_REGCOUNT
	.align		4
        /*0000*/ 	.byte	0x04, 0x2f
        /*0002*/ 	.short	(.L_3 - .L_2)
	.align		4
.L_2:
        /*0004*/ 	.word	index@(triton_poi_fused__native_batch_norm_legit_no_training_hardtanh_16)
        /*0008*/ 	.word	0x00000010


	//----- nvinfo : EIATTR_MIN_STACK_SIZE
	.align		4
.L_3:
        /*000c*/ 	.byte	0x04, 0x12
        /*000e*/ 	.short	(.L_5 - .L_4)
	.align		4
.L_4:
        /*0010*/ 	.word	index@(triton_poi_fused__native_batch_norm_legit_no_training_hardtanh_16)
        /*0014*/ 	.word	0x00000000


	//----- nvinfo : EIATTR_FRAME_SIZE
	.align		4
.L_5:
        /*0018*/ 	.byte	0x04, 0x11
        /*001a*/ 	.short	(.L_7 - .L_6)
	.align		4
.L_6:
        /*001c*/ 	.word	index@(triton_poi_fused__native_batch_norm_legit_no_training_hardtanh_16)
        /*0020*/ 	.word	0x00000000


	//----- nvinfo : EIATTR_MIN_STACK_SIZE
	.align		4
.L_7:
        /*0024*/ 	.byte	0x04, 0x12
        /*0026*/ 	.short	(.L_9 - .L_8)
	.align		4
.L_8:
        /*0028*/ 	.word	index@(triton_poi_fused__native_batch_norm_legit_no_training_hardtanh_16)
        /*002c*/ 	.word	0x00000000
.L_9:


//--------------------- .nv.info.triton_poi_fused__native_batch_norm_legit_no_training_hardtanh_16 --------------------------
	.section	.nv.info.triton_poi_fused__native_batch_norm_legit_no_training_hardtanh_16,"",@"SHT_CUDA_INFO"
	.sectionflags	@""
	.align	4


	//----- nvinfo : EIATTR_CUDA_API_VERSION
	.align		4
        /*0000*/ 	.byte	0x04, 0x37
        /*0002*/ 	.short	(.L_11 - .L_10)
.L_10:
        /*0004*/ 	.word	0x0000007c


	//----- nvinfo : EIATTR_KPARAM_INFO
	.align		4
.L_11:
        /*0008*/ 	.byte	0x04, 0x17
        /*000a*/ 	.short	(.L_13 - .L_12)
.L_12:
        /*000c*/ 	.word	0x00000000
        /*0010*/ 	.short	0x0006
        /*0012*/ 	.short	0x0030
        /*0014*/ 	.byte	0x00, 0xf0, 0x11, 0x00


	//----- nvinfo : EIATTR_KPARAM_INFO
	.align		4
.L_13:
        /*0018*/ 	.byte	0x04, 0x17
        /*001a*/ 	.short	(.L_15 - .L_14)
.L_14:
        /*001c*/ 	.word	0x00000000
        /*0020*/ 	.short	0x0005
        /*0022*/ 	.short	0x0028
        /*0024*/ 	.byte	0x00, 0xf4, 0x21, 0x00


	//----- nvinfo : EIATTR_KPARAM_INFO
	.align		4
.L_15:
        /*0028*/ 	.byte	0x04, 0x17
        /*002a*/ 	.short	(.L_17 - .L_16)
.L_16:
        /*002c*/ 	.word	0x00000000
        /*0030*/ 	.short	0x0004
        /*0032*/ 	.short	0x0020
        /*0034*/ 	.byte	0x00, 0xf4, 0x21, 0x00


	//----- nvinfo : EIATTR_KPARAM_INFO
	.align		4
.L_17:
        /*0038*/ 	.byte	0x04, 0x17
        /*003a*/ 	.short	(.L_19 - .L_18)
.L_18:
        /*003c*/ 	.word	0x00000000
        /*0040*/ 	.short	0x0003
        /*0042*/ 	.short	0x0018
        /*0044*/ 	.byte	0x00, 0xf4, 0x21, 0x00


	//----- nvinfo : EIATTR_KPARAM_INFO
	.align		4
.L_19:
        /*0048*/ 	.byte	0x04, 0x17
        /*004a*/ 	.short	(.L_21 - .L_20)
.L_20:
        /*004c*/ 	.word	0x00000000
        /*0050*/ 	.short	0x0002
        /*0052*/ 	.short	0x0010
        /*0054*/ 	.byte	0x00, 0xf4, 0x21, 0x00


	//----- nvinfo : EIATTR_KPARAM_INFO
	.align		4
.L_21:
        /*0058*/ 	.byte	0x04, 0x17
        /*005a*/ 	.short	(.L_23 - .L_22)
.L_22:
        /*005c*/ 	.word	0x00000000
        /*0060*/ 	.short	0x0001
        /*0062*/ 	.short	0x0008
        /*0064*/ 	.byte	0x00, 0xf4, 0x21, 0x00


	//----- nvinfo : EIATTR_KPARAM_INFO
	.align		4
.L_23:
        /*0068*/ 	.byte	0x04, 0x17
        /*006a*/ 	.short	(.L_25 - .L_24)
.L_24:
        /*006c*/ 	.word	0x00000000
        /*0070*/ 	.short	0x0000
        /*0072*/ 	.short	0x0000
        /*0074*/ 	.byte	0x00, 0xf4, 0x21, 0x00


	//----- nvinfo : EIATTR_SPARSE_MMA_MASK
	.align		4
.L_25:
        /*0078*/ 	.byte	0x03, 0x50
        /*007a*/ 	.short	0x0000


	//----- nvinfo : EIATTR_MAXREG_COUNT
	.align		4
        /*007c*/ 	.byte	0x03, 0x1b
        /*007e*/ 	.short	0x00ff


	//----- nvinfo : EIATTR_EXIT_INSTR_OFFSETS
	.align		4
        /*0080*/ 	.byte	0x04, 0x1c
        /*0082*/ 	.short	(.L_27 - .L_26)


	//   ....[0]....
.L_26:
        /*0084*/ 	.word	0x00000420


	//----- nvinfo : EIATTR_REQNTID
	.align		4
.L_27:
        /*0088*/ 	.byte	0x04, 0x10
        /*008a*/ 	.short	(.L_29 - .L_28)
.L_28:
        /*008c*/ 	.word	0x00000100
        /*0090*/ 	.word	0x00000001
        /*0094*/ 	.word	0x00000001


	//----- nvinfo : EIATTR_CBANK_PARAM_SIZE
	.align		4
.L_29:
        /*0098*/ 	.byte	0x03, 0x19
        /*009a*/ 	.short	0x0034


	//----- nvinfo : EIATTR_PARAM_CBANK
	.align		4
        /*009c*/ 	.byte	0x04, 0x0a
        /*009e*/ 	.short	(.L_31 - .L_30)
	.align		4
.L_30:
        /*00a0*/ 	.word	index@(.nv.constant0.triton_poi_fused__native_batch_norm_legit_no_training_hardtanh_16)
        /*00a4*/ 	.short	0x0210
        /*00a6*/ 	.short	0x0034


	//----- nvinfo : EIATTR_SW_WAR
	.align		4
.L_31:
        /*00a8*/ 	.byte	0x04, 0x36
        /*00aa*/ 	.short	(.L_33 - .L_32)
.L_32:
        /*00ac*/ 	.word	0x00000008
.L_33:


//--------------------- .nv.callgraph             --------------------------
	.section	.nv.callgraph,"",@"SHT_CUDA_CALLGRAPH"
	.align	4
	.sectionentsize	8
	.align		4
        /*0000*/ 	.word	0x00000000
	.align		4
        /*0004*/ 	.word	0xffffffff
	.align		4
        /*0008*/ 	.word	0x00000000
	.align		4
        /*000c*/ 	.word	0xfffffffe
	.align		4
        /*0010*/ 	.word	0x00000000
	.align		4
        /*0014*/ 	.word	0xfffffffd
	.align		4
        /*0018*/ 	.word	0x00000000
	.align		4
        /*001c*/ 	.word	0xfffffffc


//--------------------- .nv.constant4             --------------------------
	.section	.nv.constant4,"a",@progbits
	.align	8
	.align		8
.nv.constant4:
        /*0000*/ 	.dword	_$_str
	.align		8
        /*0008*/ 	.dword	_$_str_$_2


//--------------------- .text.triton_poi_fused__native_batch_norm_legit_no_training_hardtanh_16 --------------------------
	.section	.text.triton_poi_fused__native_batch_norm_legit_no_training_hardtanh_16,"ax",@progbits
	.align	128
        .global         triton_poi_fused__native_batch_norm_legit_no_training_hardtanh_16
        .type           triton_poi_fused__native_batch_norm_legit_no_training_hardtanh_16,@function
        .size           triton_poi_fused__native_batch_norm_legit_no_training_hardtanh_16,(.L_x_1 - triton_poi_fused__native_batch_norm_legit_no_training_hardtanh_16)
        .other          triton_poi_fused__native_batch_norm_legit_no_training_hardtanh_16,@"STO_CUDA_ENTRY STV_DEFAULT"
triton_poi_fused__native_batch_norm_legit_no_training_hardtanh_16:
.text.triton_poi_fused__native_batch_norm_legit_no_training_hardtanh_16:
[----:B------:R-:W-:Y:S01]  /*0000*/  LDC R1, c[0x0][0x28] ;  /* 0x00000a00ff017b82 */ /* 0x000fe20000000800 */
[----:B------:R-:W1:Y:S07]  /*0010*/  S2R R0, SR_TID.X ;  /* 0x0000000000007919 */ /* 0x000e6e0000002100 */
[----:B------:R-:W2:Y:S01]  /*0020*/  LDC.64 R2, c[0x0][0x220] ;  /* 0x00008800ff027b82 */ /* 0x000ea20000000a00 */
[----:B------:R-:W-:Y:S01]  /*0030*/  ULDC.64 UR4, c[0x0][0x208] ;  /* 0x0000820000047ab9 */ /* 0x000fe20000000a00 */
[----:B------:R-:W3:Y:S06]  /*0040*/  S2R R5, SR_CTAID.X ;  /* 0x0000000000057919 */ /* 0x000eec0000002500 */
[----:B------:R-:W4:Y:S08]  /*0050*/  LDC.64 R6, c[0x0][0x218] ;  /* 0x00008600ff067b82 */ /* 0x000f300000000a00 */
[----:B------:R-:W5:Y:S08]  /*0060*/  LDC.64 R8, c[0x0][0x228] ;  /* 0x00008a00ff087b82 */ /* 0x000f700000000a00 */
[----:B------:R-:W5:Y:S01]  /*0070*/  LDC.64 R10, c[0x0][0x230] ;  /* 0x00008c00ff0a7b82 */ /* 0x000f620000000a00 */
[----:B-1----:R-:W-:-:S04]  /*0080*/  SHF.L.U32 R0, R0, 0x1, RZ ;  /* 0x0000000100007819 */ /* 0x002fc800000006ff */
[----:B------:R-:W-:-:S04]  /*0090*/  LOP3.LUT R0, R0, 0x1fe, RZ, 0xc0, !PT ;  /* 0x000001fe00007812 */ /* 0x000fc800078ec0ff */
[----:B---3--:R-:W-:-:S05]  /*00a0*/  LEA R0, R5, R0, 0x9 ;  /* 0x0000000005007211 */ /* 0x008fca00078e48ff */
[----:B------:R-:W-:-:S05]  /*00b0*/  IMAD.HI R4, R0, 0x2aaaaaab, RZ ;  /* 0x2aaaaaab00047827 */ /* 0x000fca00078e02ff */
[----:B------:R-:W-:-:S04]  /*00c0*/  SHF.R.U32.HI R5, RZ, 0x1f, R4 ;  /* 0x0000001fff057819 */ /* 0x000fc80000011604 */
[----:B------:R-:W-:-:S05]  /*00d0*/  LEA.HI R5, R4, R5, RZ, 0x1a ;  /* 0x0000000504057211 */ /* 0x000fca00078fd0ff */
[----:B------:R-:W-:Y:S02]  /*00e0*/  IMAD R13, R5, -0x180, R0 ;  /* 0xfffffe80050d7824 */ /* 0x000fe400078e0200 */
[----:B------:R-:W1:Y:S02]  /*00f0*/  LDC.64 R4, c[0x0][0x210] ;  /* 0x00008400ff047b82 */ /* 0x000e640000000a00 */
[----:B--2---:R-:W-:-:S06]  /*0100*/  IMAD.WIDE R2, R13, 0x4, R2 ;  /* 0x000000040d027825 */ /* 0x004fcc00078e0202 */
[----:B------:R-:W2:Y:S01]  /*0110*/  LDG.E.EL.64 R2, desc[UR4][R2.64] ;  /* 0x0000000402027981 */ /* 0x000ea2000c2e1b00 */
[----:B----4-:R-:W-:-:S04]  /*0120*/  IMAD.WIDE R6, R13, 0x4, R6 ;  /* 0x000000040d067825 */ /* 0x010fc800078e0206 */
[C---:B-----5:R-:W-:Y:S02]  /*0130*/  IMAD.WIDE R8, R13.reuse, 0x4, R8 ;  /* 0x000000040d087825 */ /* 0x060fe400078e0208 */
[----:B------:R-:W3:Y:S02]  /*0140*/  LDG.E.EL.64 R6, desc[UR4][R6.64] ;  /* 0x0000000406067981 */ /* 0x000ee4000c2e1b00 */
[----:B0-----:R-:W-:Y:S02]  /*0150*/  IMAD.WIDE R10, R13, 0x4, R10 ;  /* 0x000000040d0a7825 */ /* 0x001fe400078e020a */
[----:B------:R-:W4:Y:S04]  /*0160*/  LDG.E.EL.64 R8, desc[UR4][R8.64] ;  /* 0x0000000408087981 */ /* 0x000f28000c2e1b00 */
[----:B------:R-:W4:Y:S01]  /*0170*/  LDG.E.EL.64 R10, desc[UR4][R10.64] ;  /* 0x000000040a0a7981 */ /* 0x000f22000c2e1b00 */
[----:B-1----:R-:W-:-:S06]  /*0180*/  IMAD.WIDE R4, R0, 0x4, R4 ;  /* 0x0000000400047825 */ /* 0x002fcc00078e0204 */
[----:B------:R-:W3:Y:S01]  /*0190*/  LDG.E.64 R4, desc[UR4][R4.64] ;  /* 0x0000000404047981 */ /* 0x000ee2000c1e1b00 */
[----:B--2---:R-:W-:Y:S01]  /*01a0*/  FADD R2, R2, 9.9999997473787516356e-06 ;  /* 0x3727c5ac02027421 */ /* 0x004fe20000000000 */
[----:B------:R-:W-:-:S03]  /*01b0*/  FADD R3, R3, 9.9999997473787516356e-06 ;  /* 0x3727c5ac03037421 */ /* 0x000fc60000000000 */
[----:B------:R-:W0:Y:S08]  /*01c0*/  MUFU.SQRT R12, R2 ;  /* 0x00000002000c7308 */ /* 0x000e300000002000 */
[----:B------:R-:W1:Y:S01]  /*01d0*/  MUFU.SQRT R13, R3 ;  /* 0x00000003000d7308 */ /* 0x000e620000002000 */
[C---:B0-----:R-:W-:Y:S02]  /*01e0*/  FSETP.GT.AND P0, PT, R12.reuse, 8.50705917302346158658e+37, PT ;  /* 0x7e8000000c00780b */ /* 0x041fe40003f04000 */
[----:B------:R-:W-:-:S02]  /*01f0*/  FSETP.GEU.AND P2, PT, R12, 1.175494350822287508e-38, PT ;  /* 0x008000000c00780b */ /* 0x000fc40003f4e000 */
[C---:B-1----:R-:W-:Y:S02]  /*0200*/  FSETP.GT.AND P1, PT, R13.reuse, 8.50705917302346158658e+37, PT ;  /* 0x7e8000000d00780b */ /* 0x042fe40003f24000 */
[----:B------:R-:W-:-:S07]  /*0210*/  FSETP.GEU.AND P3, PT, R13, 1.175494350822287508e-38, PT ;  /* 0x008000000d00780b */ /* 0x000fce0003f6e000 */
[----:B------:R-:W-:Y:S01]  /*0220*/  @P0 FMUL R12, R12, 0.25 ;  /* 0x3e8000000c0c0820 */ /* 0x000fe20000400000 */
[----:B------:R-:W-:-:S03]  /*0230*/  HFMA2.MMA R2, -RZ, RZ, 1.625, 0 ;  /* 0x3e800000ff027435 */ /* 0x000fc600000001ff */
[----:B------:R-:W-:Y:S01]  /*0240*/  @!P2 FMUL R12, R12, 16777216 ;  /* 0x4b8000000c0ca820 */ /* 0x000fe20000400000 */
[----:B------:R-:W-:-:S04]  /*0250*/  @P1 FMUL R13, R13, 0.25 ;  /* 0x3e8000000d0d1820 */ /* 0x000fc80000400000 */
[----:B------:R-:W-:Y:S01]  /*0260*/  @!P3 FMUL R13, R13, 16777216 ;  /* 0x4b8000000d0db820 */ /* 0x000fe20000400000 */
[----:B------:R-:W0:Y:S01]  /*0270*/  MUFU.RCP R12, R12 ;  /* 0x0000000c000c7308 */ /* 0x000e220000001000 */
[----:B------:R-:W-:-:S07]  /*0280*/  FSEL R3, R2, 1, P0 ;  /* 0x3f80000002037808 */ /* 0x000fce0000000000 */
[----:B------:R-:W1:Y:S01]  /*0290*/  MUFU.RCP R13, R13 ;  /* 0x0000000d000d7308 */ /* 0x000e620000001000 */
[----:B------:R-:W-:Y:S01]  /*02a0*/  FSEL R2, R2, 1, P1 ;  /* 0x3f80000002027808 */ /* 0x000fe20000800000 */
[----:B------:R-:W-:Y:S01]  /*02b0*/  @!P2 FMUL R3, R3, 16777216 ;  /* 0x4b8000000303a820 */ /* 0x000fe20000400000 */
[----:B---3--:R-:W-:-:S03]  /*02c0*/  FADD R4, R4, -R6 ;  /* 0x8000000604047221 */ /* 0x008fc60000000000 */
[----:B------:R-:W-:Y:S01]  /*02d0*/  @!P3 FMUL R2, R2, 16777216 ;  /* 0x4b8000000202b820 */ /* 0x000fe20000400000 */
[----:B0-----:R-:W-:Y:S01]  /*02e0*/  FMUL R3, R12, R3 ;  /* 0x000000030c037220 */ /* 0x001fe20000400000 */
[----:B------:R-:W-:-:S03]  /*02f0*/  FADD R5, R5, -R7 ;  /* 0x8000000705057221 */ /* 0x000fc60000000000 */
[----:B------:R-:W-:Y:S01]  /*0300*/  FMUL R7, R4, R3 ;  /* 0x0000000304077220 */ /* 0x000fe20000400000 */
[----:B-1----:R-:W-:-:S03]  /*0310*/  FMUL R2, R13, R2 ;  /* 0x000000020d027220 */ /* 0x002fc60000400000 */
[----:B----4-:R-:W-:Y:S01]  /*0320*/  FFMA R7, R8, R7, R10 ;  /* 0x0000000708077223 */ /* 0x010fe2000000000a */
[----:B------:R-:W-:Y:S02]  /*0330*/  FMUL R4, R5, R2 ;  /* 0x0000000205047220 */ /* 0x000fe40000400000 */
[----:B------:R-:W0:Y:S02]  /*0340*/  LDC.64 R2, c[0x0][0x238] ;  /* 0x00008e00ff027b82 */ /* 0x000e240000000a00 */
[----:B------:R-:W-:Y:S01]  /*0350*/  FFMA R4, R9, R4, R11 ;  /* 0x0000000409047223 */ /* 0x000fe2000000000b */
[----:B------:R-:W-:-:S04]  /*0360*/  FSETP.GTU.AND P0, PT, R7, RZ, PT ;  /* 0x000000ff0700720b */ /* 0x000fc80003f0c000 */
[C---:B------:R-:W-:Y:S02]  /*0370*/  FSETP.GTU.AND P1, PT, R4.reuse, RZ, PT ;  /* 0x000000ff0400720b */ /* 0x040fe40003f2c000 */
[----:B------:R-:W-:Y:S02]  /*0380*/  FSEL R6, R7, RZ, P0 ;  /* 0x000000ff07067208 */ /* 0x000fe40000000000 */
[----:B------:R-:W-:Y:S02]  /*0390*/  FSEL R7, R4, RZ, P1 ;  /* 0x000000ff04077208 */ /* 0x000fe40000800000 */
[C---:B------:R-:W-:Y:S02]  /*03a0*/  FSETP.GEU.AND P2, PT, R6.reuse, 6, PT ;  /* 0x40c000000600780b */ /* 0x040fe40003f4e000 */
[----:B------:R-:W-:Y:S02]  /*03b0*/  FSETP.GEU.AND P3, PT, R7, 6, PT ;  /* 0x40c000000700780b */ /* 0x000fe40003f6e000 */
[----:B------:R-:W-:-:S02]  /*03c0*/  FSETP.NAN.AND P0, PT, R6, R6, PT ;  /* 0x000000060600720b */ /* 0x000fc40003f08000 */
[----:B------:R-:W-:Y:S01]  /*03d0*/  FSETP.NAN.AND P1, PT, R7, R7, PT ;  /* 0x000000070700720b */ /* 0x000fe20003f28000 */
[----:B0-----:R-:W-:-:S06]  /*03e0*/  IMAD.WIDE R2, R0, 0x4, R2 ;  /* 0x0000000400027825 */ /* 0x001fcc00078e0202 */
[----:B------:R-:W-:Y:S02]  /*03f0*/  @P2 SEL R6, R6, 0x40c00000, P0 ;  /* 0x40c0000006062807 */ /* 0x000fe40000000000 */
[----:B------:R-:W-:-:S05]  /*0400*/  @P3 SEL R7, R7, 0x40c00000, P1 ;  /* 0x40c0000007073807 */ /* 0x000fca0000800000 */
[----:B------:R-:W-:Y:S01]  /*0410*/  STG.E.64 desc[UR4][R2.64], R6 ;  /* 0x0000000602007986 */ /* 0x000fe2000c101b04 */
[----:B------:R-:W-:Y:S05]  /*0420*/  EXIT ;  /* 0x000000000000794d */ /* 0x000fea0003800000 */
.L_x_0:
[----:B------:R-:W-:-:S00]  /*0430*/  BRA `(.L_x_0) ;  /* 0xfffffffc00fc7947 */ /* 0x000fc0000383ffff */
[----:B------:R-:W-:-:S00]  /*0440*/  NOP ;  /* 0x0000000000007918 */ /* 0x000fc00000000000 */
        /* <DEDUP_REMOVED lines=11> */
.L_x_1:


//--------------------- .nv.global.init           --------------------------
	.section	.nv.global.init,"aw",@progbits
.nv.global.init:
	.type		_$_str,@object
	.size		_$_str,(_$_str_$_2 - _$_str)
_$_str:
        /*0000*/ 	.byte	0x5f, 0x5f, 0x43, 0x55, 0x44, 0x41, 0x5f, 0x46, 0x54, 0x5a, 0x00
	.type		_$_str_$_2,@object
	.size		_$_str_$_2,(.L_1 - _$_str_$_2)
_$_str_$_2:
        /*000b*/ 	.byte	0x5f, 0x5f, 0x43, 0x55, 0x44, 0x41, 0x5f, 0x50, 0x52, 0x45, 0x43, 0x5f, 0x53, 0x51, 0x52, 0x54
        /*001b*/ 	.byte	0x00
.L_1:


//--------------------- .nv.constant0.triton_poi_fused__native_batch_norm_legit_no_training_hardtanh_16 --------------------------
	.section	.nv.constant0.triton_poi_fused__native_batch_norm_legit_no_training_hardtanh_16,"a",@progbits
	.sectionflags	@""
	.align	4
.nv.constant0.triton_poi_fused__native_batch_norm_legit_no_training_hardtanh_16:
	.zero		580
